//
// Generated by NVIDIA NVVM Compiler
//
// Compiler Build ID: CL-36424714
// Cuda compilation tools, release 13.0, V13.0.88
// Based on NVVM 20.0.0
//

.version 9.0
.target sm_100
.address_size 64

	// .globl	_Z28MatrixMultiplyUseSharedMemV0PfS_S_iii
// _ZZ28MatrixMultiplyUseSharedMemV0PfS_S_iiiE2ms has been demoted
// _ZZ28MatrixMultiplyUseSharedMemV0PfS_S_iiiE2ns has been demoted

.visible .entry _Z28MatrixMultiplyUseSharedMemV0PfS_S_iii(
	.param .u64 .ptr .align 1 _Z28MatrixMultiplyUseSharedMemV0PfS_S_iii_param_0,
	.param .u64 .ptr .align 1 _Z28MatrixMultiplyUseSharedMemV0PfS_S_iii_param_1,
	.param .u64 .ptr .align 1 _Z28MatrixMultiplyUseSharedMemV0PfS_S_iii_param_2,
	.param .u32 _Z28MatrixMultiplyUseSharedMemV0PfS_S_iii_param_3,
	.param .u32 _Z28MatrixMultiplyUseSharedMemV0PfS_S_iii_param_4,
	.param .u32 _Z28MatrixMultiplyUseSharedMemV0PfS_S_iii_param_5
)
{
	.reg .pred 	%p<2>;
	.reg .b32 	%r<33>;
	.reg .b32 	%f<102>;
	.reg .b64 	%rd<13>;
	// demoted variable
	.shared .align 4 .b8 _ZZ28MatrixMultiplyUseSharedMemV0PfS_S_iiiE2ms[4096];
	// demoted variable
	.shared .align 4 .b8 _ZZ28MatrixMultiplyUseSharedMemV0PfS_S_iiiE2ns[4096];
	ld.param.u64 	%rd4, [_Z28MatrixMultiplyUseSharedMemV0PfS_S_iii_param_0];
	ld.param.u64 	%rd5, [_Z28MatrixMultiplyUseSharedMemV0PfS_S_iii_param_1];
	ld.param.u64 	%rd3, [_Z28MatrixMultiplyUseSharedMemV0PfS_S_iii_param_2];
	cvta.to.global.u64 	%rd1, %rd5;
	cvta.to.global.u64 	%rd2, %rd4;
	mov.u32 	%r15, %ctaid.y;
	mov.u32 	%r16, %ntid.y;
	mov.u32 	%r17, %tid.y;
	mad.lo.s32 	%r18, %r15, %r16, %r17;
	mov.u32 	%r19, %ctaid.x;
	mov.u32 	%r20, %ntid.x;
	mul.lo.s32 	%r1, %r19, %r20;
	mov.u32 	%r21, %tid.x;
	shl.b32 	%r22, %r18, 11;
	or.b32  	%r2, %r22, %r21;
	shl.b32 	%r23, %r17, 7;
	mov.u32 	%r24, _ZZ28MatrixMultiplyUseSharedMemV0PfS_S_iiiE2ms;
	add.s32 	%r3, %r24, %r23;
	shl.b32 	%r25, %r21, 2;
	add.s32 	%r4, %r3, %r25;
	shl.b32 	%r26, %r17, 11;
	mov.u32 	%r27, _ZZ28MatrixMultiplyUseSharedMemV0PfS_S_iiiE2ns;
	add.s32 	%r6, %r27, %r25;
	add.s32 	%r5, %r6, %r23;
	add.s32 	%r28, %r21, %r1;
	add.s32 	%r31, %r28, %r26;
	mov.f32 	%f101, 0f00000000;
	mov.b32 	%r32, 0;
	mov.u32 	%r30, %r2;
$L__BB0_1:
	mul.wide.u32 	%rd6, %r30, 4;
	add.s64 	%rd7, %rd2, %rd6;
	ld.global.f32 	%f4, [%rd7];
	st.shared.f32 	[%r4], %f4;
	mul.wide.u32 	%rd8, %r31, 4;
	add.s64 	%rd9, %rd1, %rd8;
	ld.global.f32 	%f5, [%rd9];
	st.shared.f32 	[%r5], %f5;
	bar.sync 	0;
	ld.shared.f32 	%f6, [%r3];
	ld.shared.f32 	%f7, [%r6];
	fma.rn.f32 	%f8, %f6, %f7, %f101;
	ld.shared.f32 	%f9, [%r3+4];
	ld.shared.f32 	%f10, [%r6+128];
	fma.rn.f32 	%f11, %f9, %f10, %f8;
	ld.shared.f32 	%f12, [%r3+8];
	ld.shared.f32 	%f13, [%r6+256];
	fma.rn.f32 	%f14, %f12, %f13, %f11;
	ld.shared.f32 	%f15, [%r3+12];
	ld.shared.f32 	%f16, [%r6+384];
	fma.rn.f32 	%f17, %f15, %f16, %f14;
	ld.shared.f32 	%f18, [%r3+16];
	ld.shared.f32 	%f19, [%r6+512];
	fma.rn.f32 	%f20, %f18, %f19, %f17;
	ld.shared.f32 	%f21, [%r3+20];
	ld.shared.f32 	%f22, [%r6+640];
	fma.rn.f32 	%f23, %f21, %f22, %f20;
	ld.shared.f32 	%f24, [%r3+24];
	ld.shared.f32 	%f25, [%r6+768];
	fma.rn.f32 	%f26, %f24, %f25, %f23;
	ld.shared.f32 	%f27, [%r3+28];
	ld.shared.f32 	%f28, [%r6+896];
	fma.rn.f32 	%f29, %f27, %f28, %f26;
	ld.shared.f32 	%f30, [%r3+32];
	ld.shared.f32 	%f31, [%r6+1024];
	fma.rn.f32 	%f32, %f30, %f31, %f29;
	ld.shared.f32 	%f33, [%r3+36];
	ld.shared.f32 	%f34, [%r6+1152];
	fma.rn.f32 	%f35, %f33, %f34, %f32;
	ld.shared.f32 	%f36, [%r3+40];
	ld.shared.f32 	%f37, [%r6+1280];
	fma.rn.f32 	%f38, %f36, %f37, %f35;
	ld.shared.f32 	%f39, [%r3+44];
	ld.shared.f32 	%f40, [%r6+1408];
	fma.rn.f32 	%f41, %f39, %f40, %f38;
	ld.shared.f32 	%f42, [%r3+48];
	ld.shared.f32 	%f43, [%r6+1536];
	fma.rn.f32 	%f44, %f42, %f43, %f41;
	ld.shared.f32 	%f45, [%r3+52];
	ld.shared.f32 	%f46, [%r6+1664];
	fma.rn.f32 	%f47, %f45, %f46, %f44;
	ld.shared.f32 	%f48, [%r3+56];
	ld.shared.f32 	%f49, [%r6+1792];
	fma.rn.f32 	%f50, %f48, %f49, %f47;
	ld.shared.f32 	%f51, [%r3+60];
	ld.shared.f32 	%f52, [%r6+1920];
	fma.rn.f32 	%f53, %f51, %f52, %f50;
	ld.shared.f32 	%f54, [%r3+64];
	ld.shared.f32 	%f55, [%r6+2048];
	fma.rn.f32 	%f56, %f54, %f55, %f53;
	ld.shared.f32 	%f57, [%r3+68];
	ld.shared.f32 	%f58, [%r6+2176];
	fma.rn.f32 	%f59, %f57, %f58, %f56;
	ld.shared.f32 	%f60, [%r3+72];
	ld.shared.f32 	%f61, [%r6+2304];
	fma.rn.f32 	%f62, %f60, %f61, %f59;
	ld.shared.f32 	%f63, [%r3+76];
	ld.shared.f32 	%f64, [%r6+2432];
	fma.rn.f32 	%f65, %f63, %f64, %f62;
	ld.shared.f32 	%f66, [%r3+80];
	ld.shared.f32 	%f67, [%r6+2560];
	fma.rn.f32 	%f68, %f66, %f67, %f65;
	ld.shared.f32 	%f69, [%r3+84];
	ld.shared.f32 	%f70, [%r6+2688];
	fma.rn.f32 	%f71, %f69, %f70, %f68;
	ld.shared.f32 	%f72, [%r3+88];
	ld.shared.f32 	%f73, [%r6+2816];
	fma.rn.f32 	%f74, %f72, %f73, %f71;
	ld.shared.f32 	%f75, [%r3+92];
	ld.shared.f32 	%f76, [%r6+2944];
	fma.rn.f32 	%f77, %f75, %f76, %f74;
	ld.shared.f32 	%f78, [%r3+96];
	ld.shared.f32 	%f79, [%r6+3072];
	fma.rn.f32 	%f80, %f78, %f79, %f77;
	ld.shared.f32 	%f81, [%r3+100];
	ld.shared.f32 	%f82, [%r6+3200];
	fma.rn.f32 	%f83, %f81, %f82, %f80;
	ld.shared.f32 	%f84, [%r3+104];
	ld.shared.f32 	%f85, [%r6+3328];
	fma.rn.f32 	%f86, %f84, %f85, %f83;
	ld.shared.f32 	%f87, [%r3+108];
	ld.shared.f32 	%f88, [%r6+3456];
	fma.rn.f32 	%f89, %f87, %f88, %f86;
	ld.shared.f32 	%f90, [%r3+112];
	ld.shared.f32 	%f91, [%r6+3584];
	fma.rn.f32 	%f92, %f90, %f91, %f89;
	ld.shared.f32 	%f93, [%r3+116];
	ld.shared.f32 	%f94, [%r6+3712];
	fma.rn.f32 	%f95, %f93, %f94, %f92;
	ld.shared.f32 	%f96, [%r3+120];
	ld.shared.f32 	%f97, [%r6+3840];
	fma.rn.f32 	%f98, %f96, %f97, %f95;
	ld.shared.f32 	%f99, [%r3+124];
	ld.shared.f32 	%f100, [%r6+3968];
	fma.rn.f32 	%f101, %f99, %f100, %f98;
	bar.sync 	0;
	add.s32 	%r32, %r32, 1;
	add.s32 	%r31, %r31, 65536;
	add.s32 	%r30, %r30, 32;
	setp.ne.s32 	%p1, %r32, 64;
	@%p1 bra 	$L__BB0_1;
	cvta.to.global.u64 	%rd10, %rd3;
	add.s32 	%r29, %r2, %r1;
	mul.wide.s32 	%rd11, %r29, 4;
	add.s64 	%rd12, %rd10, %rd11;
	st.global.f32 	[%rd12], %f101;
	ret;

}


// ===== COMPILED SASS (sm_100) =====

	.target	sm_100

	.elftype	@"ET_EXEC"


//--------------------- .note.nv.tkinfo           --------------------------
	.section	.note.nv.tkinfo,"",@"SHT_NOTE"
	.sectionflags	@"SHF_NOTE_NV_TKINFO"
	.tkinfo
        /*0018*/ 	.word	0x00000002
        /*0030*/ 	.string	""
        /*0030*/ 	.string	"ptxas"
        /*0030*/ 	.string	"Cuda compilation tools, release 13.0, V13.0.88"
        /*0030*/ 	.string	"Build cuda_13.0.r13.0/compiler.36424714_0"
        /*0030*/ 	.string	"-arch sm_100 -m 64 "



//--------------------- .note.nv.cuinfo           --------------------------
	.section	.note.nv.cuinfo,"",@"SHT_NOTE"
	.sectionflags	@"SHF_NOTE_NV_CUINFO"
        /*0018*/ 	.short	0x0002
        /*001a*/ 	.short	0x0064
        /*001c*/ 	.short	0x0082
	.zero		2


//--------------------- .nv.info                  --------------------------
	.section	.nv.info,"",@"SHT_CUDA_INFO"
	.align	4


	//----- nvinfo : EIATTR_REGCOUNT
	.align		4
        /*0000*/ 	.byte	0x04, 0x2f
        /*0002*/ 	.short	(.L_1 - .L_0)
	.align		4
.L_0:
        /*0004*/ 	.word	index@(_Z28MatrixMultiplyUseSharedMemV0PfS_S_iii)
        /*0008*/ 	.word	0x00000020


	//----- nvinfo : EIATTR_FRAME_SIZE
	.align		4
.L_1:
        /*000c*/ 	.byte	0x04, 0x11
        /*000e*/ 	.short	(.L_3 - .L_2)
	.align		4
.L_2:
        /*0010*/ 	.word	index@(_Z28MatrixMultiplyUseSharedMemV0PfS_S_iii)
        /*0014*/ 	.word	0x00000000


	//----- nvinfo : EIATTR_MIN_STACK_SIZE
	.align		4
.L_3:
        /*0018*/ 	.byte	0x04, 0x12
        /*001a*/ 	.short	(.L_5 - .L_4)
	.align		4
.L_4:
        /*001c*/ 	.word	index@(_Z28MatrixMultiplyUseSharedMemV0PfS_S_iii)
        /*0020*/ 	.word	0x00000000
.L_5:


//--------------------- .nv.compat                --------------------------
	.section	.nv.compat,"",@"SHT_CUDA_COMPAT_INFO"
	.align	4
        /*0000*/ 	.byte	0x02, 0x09, 0x00, 0x00, 0x02, 0x02, 0x01, 0x00, 0x02, 0x05, 0x05, 0x00, 0x03, 0x07, 0x01, 0x01
        /*0010*/ 	.byte	0x02, 0x03, 0x00, 0x00, 0x02, 0x06, 0x01, 0x00, 0x04, 0x0b, 0x08, 0x00, 0x09, 0x00, 0x00, 0x00
        /*0020*/ 	.byte	0x00, 0x00, 0x00, 0x00


//--------------------- .nv.info._Z28MatrixMultiplyUseSharedMemV0PfS_S_iii --------------------------
	.section	.nv.info._Z28MatrixMultiplyUseSharedMemV0PfS_S_iii,"",@"SHT_CUDA_INFO"
	.sectionflags	@""
	.align	4


	//----- nvinfo : EIATTR_CUDA_API_VERSION
	.align		4
        /*0000*/ 	.byte	0x04, 0x37
        /*0002*/ 	.short	(.L_7 - .L_6)
.L_6:
        /*0004*/ 	.word	0x00000082


	//----- nvinfo : EIATTR_KPARAM_INFO
	.align		4
.L_7:
        /*0008*/ 	.byte	0x04, 0x17
        /*000a*/ 	.short	(.L_9 - .L_8)
.L_8:
        /*000c*/ 	.word	0x00000000
        /*0010*/ 	.short	0x0005
        /*0012*/ 	.short	0x0020
        /*0014*/ 	.byte	0x00, 0xf0, 0x11, 0x00


	//----- nvinfo : EIATTR_KPARAM_INFO
	.align		4
.L_9:
        /*0018*/ 	.byte	0x04, 0x17
        /*001a*/ 	.short	(.L_11 - .L_10)
.L_10:
        /*001c*/ 	.word	0x00000000
        /*0020*/ 	.short	0x0004
        /*0022*/ 	.short	0x001c
        /*0024*/ 	.byte	0x00, 0xf0, 0x11, 0x00


	//----- nvinfo : EIATTR_KPARAM_INFO
	.align		4
.L_11:
        /*0028*/ 	.byte	0x04, 0x17
        /*002a*/ 	.short	(.L_13 - .L_12)
.L_12:
        /*002c*/ 	.word	0x00000000
        /*0030*/ 	.short	0x0003
        /*0032*/ 	.short	0x0018
        /*0034*/ 	.byte	0x00, 0xf0, 0x11, 0x00


	//----- nvinfo : EIATTR_KPARAM_INFO
	.align		4
.L_13:
        /*0038*/ 	.byte	0x04, 0x17
        /*003a*/ 	.short	(.L_15 - .L_14)
.L_14:
        /*003c*/ 	.word	0x00000000
        /*0040*/ 	.short	0x0002
        /*0042*/ 	.short	0x0010
        /*0044*/ 	.byte	0x00, 0xf5, 0x21, 0x00


	//----- nvinfo : EIATTR_KPARAM_INFO
	.align		4
.L_15:
        /*0048*/ 	.byte	0x04, 0x17
        /*004a*/ 	.short	(.L_17 - .L_16)
.L_16:
        /*004c*/ 	.word	0x00000000
        /*0050*/ 	.short	0x0001
        /*0052*/ 	.short	0x0008
        /*0054*/ 	.byte	0x00, 0xf5, 0x21, 0x00


	//----- nvinfo : EIATTR_KPARAM_INFO
	.align		4
.L_17:
        /*0058*/ 	.byte	0x04, 0x17
        /*005a*/ 	.short	(.L_19 - .L_18)
.L_18:
        /*005c*/ 	.word	0x00000000
        /*0060*/ 	.short	0x0000
        /*0062*/ 	.short	0x0000
        /*0064*/ 	.byte	0x00, 0xf5, 0x21, 0x00


	//----- nvinfo : EIATTR_SPARSE_MMA_MASK
	.align		4
.L_19:
        /*0068*/ 	.byte	0x03, 0x50
        /*006a*/ 	.short	0x0000


	//----- nvinfo : EIATTR_MAXREG_COUNT
	.align		4
        /*006c*/ 	.byte	0x03, 0x1b
        /*006e*/ 	.short	0x00ff


	//----- nvinfo : EIATTR_NUM_BARRIERS
	.align		4
        /*0070*/ 	.byte	0x02, 0x4c
        /*0072*/ 	.byte	0x01
	.zero		1


	//----- nvinfo : EIATTR_MERCURY_ISA_VERSION
	.align		4
        /*0074*/ 	.byte	0x03, 0x5f
        /*0076*/ 	.short	0x0101


	//----- nvinfo : EIATTR_VRC_CTA_INIT_COUNT
	.align		4
        /*0078*/ 	.byte	0x02, 0x4a
	.zero		1
	.zero		1


	//----- nvinfo : EIATTR_EXIT_INSTR_OFFSETS
	.align		4
        /*007c*/ 	.byte	0x04, 0x1c
        /*007e*/ 	.short	(.L_21 - .L_20)


	//   ....[0]....
.L_20:
        /*0080*/ 	.word	0x00000750


	//----- nvinfo : EIATTR_CBANK_PARAM_SIZE
	.align		4
.L_21:
        /*0084*/ 	.byte	0x03, 0x19
        /*0086*/ 	.short	0x0024


	//----- nvinfo : EIATTR_PARAM_CBANK
	.align		4
        /*0088*/ 	.byte	0x04, 0x0a
        /*008a*/ 	.short	(.L_23 - .L_22)
	.align		4
.L_22:
        /*008c*/ 	.word	index@(.nv.constant0._Z28MatrixMultiplyUseSharedMemV0PfS_S_iii)
        /*0090*/ 	.short	0x0380
        /*0092*/ 	.short	0x0024


	//----- nvinfo : EIATTR_SW_WAR
	.align		4
.L_23:
        /*0094*/ 	.byte	0x04, 0x36
        /*0096*/ 	.short	(.L_25 - .L_24)
.L_24:
        /*0098*/ 	.word	0x00000008
.L_25:


//--------------------- .nv.callgraph             --------------------------
	.section	.nv.callgraph,"",@"SHT_CUDA_CALLGRAPH"
	.align	4
	.sectionentsize	8
	.align		4
        /*0000*/ 	.word	0x00000000
	.align		4
        /*0004*/ 	.word	0xffffffff
	.align		4
        /*0008*/ 	.word	0x00000000
	.align		4
        /*000c*/ 	.word	0xfffffffe
	.align		4
        /*0010*/ 	.word	0x00000000
	.align		4
        /*0014*/ 	.word	0xfffffffd
	.align		4
        /*0018*/ 	.word	0x00000000
	.align		4
        /*001c*/ 	.word	0xfffffffc


//--------------------- .text._Z28MatrixMultiplyUseSharedMemV0PfS_S_iii --------------------------
	.section	.text._Z28MatrixMultiplyUseSharedMemV0PfS_S_iii,"ax",@progbits
	.align	128
        .global         _Z28MatrixMultiplyUseSharedMemV0PfS_S_iii
        .type           _Z28MatrixMultiplyUseSharedMemV0PfS_S_iii,@function
        .size           _Z28MatrixMultiplyUseSharedMemV0PfS_S_iii,(.L_x_2 - _Z28MatrixMultiplyUseSharedMemV0PfS_S_iii)
        .other          _Z28MatrixMultiplyUseSharedMemV0PfS_S_iii,@"STO_CUDA_ENTRY STV_DEFAULT"
_Z28MatrixMultiplyUseSharedMemV0PfS_S_iii:
.text._Z28MatrixMultiplyUseSharedMemV0PfS_S_iii:
[----:B------:R-:W-:Y:S01]  /*0000*/  LDC R1, c[0x0][0x37c] ;  /* 0x0000df00ff017b82 */ /* 0x000fe20000000800 */
[----:B------:R-:W0:Y:S07]  /*0010*/  S2R R9, SR_TID.Y ;  /* 0x0000000000097919 */ /* 0x000e2e0000002200 */
[----:B------:R-:W0:Y:S01]  /*0020*/  S2UR UR9, SR_CTAID.Y ;  /* 0x00000000000979c3 */ /* 0x000e220000002600 */
[----:B------:R-:W-:Y:S01]  /*0030*/  UMOV UR4, 0x400 ;  /* 0x0000040000047882 */ /* 0x000fe20000000000 */
[----:B------:R-:W-:Y:S01]  /*0040*/  HFMA2 R23, -RZ, RZ, 0, 0 ;  /* 0x00000000ff177431 */ /* 0x000fe200000001ff */
[----:B------:R-:W1:Y:S01]  /*0050*/  S2R R5, SR_TID.X ;  /* 0x0000000000057919 */ /* 0x000e620000002100 */
[----:B------:R-:W-:Y:S01]  /*0060*/  UIADD3 UR6, UPT, UPT, UR4, 0x1000, URZ ;  /* 0x0000100004067890 */ /* 0x000fe2000fffe0ff */
[----:B------:R-:W2:Y:S03]  /*0070*/  LDCU.64 UR10, c[0x0][0x358] ;  /* 0x00006b00ff0a77ac */ /* 0x000ea60008000a00 */
[----:B------:R-:W0:Y:S01]  /*0080*/  LDC R0, c[0x0][0x364] ;  /* 0x0000d900ff007b82 */ /* 0x000e220000000800 */
[----:B------:R-:W3:Y:S07]  /*0090*/  LDCU UR8, c[0x0][0x360] ;  /* 0x00006c00ff0877ac */ /* 0x000eee0008000800 */
[----:B------:R-:W4:Y:S08]  /*00a0*/  S2UR UR7, SR_CgaCtaId ;  /* 0x00000000000779c3 */ /* 0x000f300000008800 */
[----:B------:R-:W3:Y:S08]  /*00b0*/  S2UR UR5, SR_CTAID.X ;  /* 0x00000000000579c3 */ /* 0x000ef00000002500 */
[----:B------:R-:W2:Y:S01]  /*00c0*/  LDC.64 R18, c[0x0][0x380] ;  /* 0x0000e000ff127b82 */ /* 0x000ea20000000a00 */
[----:B0-----:R-:W-:-:S05]  /*00d0*/  IMAD R0, R0, UR9, R9 ;  /* 0x0000000900007c24 */ /* 0x001fca000f8e0209 */
[----:B------:R-:W-:Y:S02]  /*00e0*/  SHF.L.U32 R0, R0, 0xb, RZ ;  /* 0x0000000b00007819 */ /* 0x000fe400000006ff */
[----:B------:R-:W0:Y:S01]  /*00f0*/  LDC.64 R16, c[0x0][0x388] ;  /* 0x0000e200ff107b82 */ /* 0x000e220000000a00 */
[----:B----4-:R-:W-:Y:S01]  /*0100*/  ULEA UR4, UR7, UR4, 0x18 ;  /* 0x0000000407047291 */ /* 0x010fe2000f8ec0ff */
[----:B-1----:R-:W-:Y:S01]  /*0110*/  LOP3.LUT R7, R0, R5, RZ, 0xfc, !PT ;  /* 0x0000000500077212 */ /* 0x002fe200078efcff */
[----:B------:R-:W-:-:S03]  /*0120*/  ULEA UR6, UR7, UR6, 0x18 ;  /* 0x0000000607067291 */ /* 0x000fc6000f8ec0ff */
[----:B------:R-:W-:Y:S01]  /*0130*/  MOV R0, R7 ;  /* 0x0000000700007202 */ /* 0x000fe20000000f00 */
[----:B---3--:R-:W-:Y:S01]  /*0140*/  UIMAD UR5, UR5, UR8, URZ ;  /* 0x00000008050572a4 */ /* 0x008fe2000f8e02ff */
[----:B------:R-:W-:Y:S01]  /*0150*/  LEA R6, R9, UR4, 0x7 ;  /* 0x0000000409067c11 */ /* 0x000fe2000f8e38ff */
[----:B------:R-:W-:Y:S01]  /*0160*/  UMOV UR4, URZ ;  /* 0x000000ff00047c82 */ /* 0x000fe20008000000 */
[----:B------:R-:W-:-:S03]  /*0170*/  LEA R2, R5, UR6, 0x2 ;  /* 0x0000000605027c11 */ /* 0x000fc6000f8e10ff */
[C---:B------:R-:W-:Y:S02]  /*0180*/  IADD3 R3, PT, PT, R5.reuse, UR5, RZ ;  /* 0x0000000505037c10 */ /* 0x040fe4000fffe0ff */
[----:B------:R-:W-:Y:S02]  /*0190*/  LEA R5, R5, R6, 0x2 ;  /* 0x0000000605057211 */ /* 0x000fe400078e10ff */
[C---:B------:R-:W-:Y:S02]  /*01a0*/  LEA R3, R9.reuse, R3, 0xb ;  /* 0x0000000309037211 */ /* 0x040fe400078e58ff */
[----:B--2---:R-:W-:-:S07]  /*01b0*/  LEA R4, R9, R2, 0x7 ;  /* 0x0000000209047211 */ /* 0x004fce00078e38ff */
.L_x_0:
[----:B------:R-:W-:-:S04]  /*01c0*/  IMAD.WIDE.U32 R8, R0, 0x4, R18 ;  /* 0x0000000400087825 */ /* 0x000fc800078e0012 */
[C---:B0-----:R-:W-:Y:S01]  /*01d0*/  IMAD.WIDE.U32 R24, R3.reuse, 0x4, R16 ;  /* 0x0000000403187825 */ /* 0x041fe200078e0010 */
[----:B------:R-:W2:Y:S05]  /*01e0*/  LDG.E R26, desc[UR10][R8.64] ;  /* 0x0000000a081a7981 */ /* 0x000eaa000c1e1900 */
[----:B------:R-:W3:Y:S01]  /*01f0*/  LDG.E R25, desc[UR10][R24.64] ;  /* 0x0000000a18197981 */ /* 0x000ee2000c1e1900 */
[----:B------:R-:W-:Y:S01]  /*0200*/  UIADD3 UR4, UPT, UPT, UR4, 0x1, URZ ;  /* 0x0000000104047890 */ /* 0x000fe2000fffe0ff */
[----:B------:R-:W-:Y:S02]  /*0210*/  IADD3 R0, PT, PT, R0, 0x20, RZ ;  /* 0x0000002000007810 */ /* 0x000fe40007ffe0ff */
[----:B------:R-:W-:Y:S01]  /*0220*/  IADD3 R3, PT, PT, R3, 0x10000, RZ ;  /* 0x0001000003037810 */ /* 0x000fe20007ffe0ff */
[----:B------:R-:W-:Y:S01]  /*0230*/  UISETP.NE.AND UP0, UPT, UR4, 0x40, UPT ;  /* 0x000000400400788c */ /* 0x000fe2000bf05270 */
[----:B--2---:R-:W-:Y:S04]  /*0240*/  STS [R5], R26 ;  /* 0x0000001a05007388 */ /* 0x004fe80000000800 */
[----:B---3--:R-:W-:Y:S01]  /*0250*/  STS [R4], R25 ;  /* 0x0000001904007388 */ /* 0x008fe20000000800 */
[----:B------:R-:W-:Y:S06]  /*0260*/  BAR.SYNC.DEFER_BLOCKING 0x0 ;  /* 0x0000000000007b1d */ /* 0x000fec0000010000 */
[----:B------:R-:W-:Y:S04]  /*0270*/  LDS R28, [R2] ;  /* 0x00000000021c7984 */ /* 0x000fe80000000800 */
[----:B------:R-:W0:Y:S04]  /*0280*/  LDS.128 R12, [R6] ;  /* 0x00000000060c7984 */ /* 0x000e280000000c00 */
[----:B------:R-:W1:Y:S04]  /*0290*/  LDS R29, [R2+0x80] ;  /* 0x00008000021d7984 */ /* 0x000e680000000800 */
[----:B------:R-:W2:Y:S04]  /*02a0*/  LDS R27, [R2+0x100] ;  /* 0x00010000021b7984 */ /* 0x000ea80000000800 */
[----:B------:R-:W3:Y:S04]  /*02b0*/  LDS R20, [R2+0x180] ;  /* 0x0001800002147984 */ /* 0x000ee80000000800 */
[----:B------:R-:W-:Y:S04]  /*02c0*/  LDS R21, [R2+0x200] ;  /* 0x0002000002157984 */ /* 0x000fe80000000800 */
[----:B------:R-:W4:Y:S04]  /*02d0*/  LDS.128 R8, [R6+0x10] ;  /* 0x0000100006087984 */ /* 0x000f280000000c00 */
[----:B------:R-:W5:Y:S04]  /*02e0*/  LDS R22, [R2+0x280] ;  /* 0x0002800002167984 */ /* 0x000f680000000800 */
[----:B------:R-:W5:Y:S04]  /*02f0*/  LDS R25, [R2+0x300] ;  /* 0x0003000002197984 */ /* 0x000f680000000800 */
[----:B------:R-:W5:Y:S04]  /*0300*/  LDS R24, [R2+0x380] ;  /* 0x0003800002187984 */ /* 0x000f680000000800 */
[----:B------:R-:W-:Y:S01]  /*0310*/  LDS R26, [R2+0x580] ;  /* 0x00058000021a7984 */ /* 0x000fe20000000800 */
[----:B0-----:R-:W-:-:S03]  /*0320*/  FFMA R12, R12, R28, R23 ;  /* 0x0000001c0c0c7223 */ /* 0x001fc60000000017 */
[----:B------:R-:W-:Y:S01]  /*0330*/  LDS R23, [R2+0x400] ;  /* 0x0004000002177984 */ /* 0x000fe20000000800 */
[----:B-1----:R-:W-:-:S04]  /*0340*/  FFMA R12, R29, R13, R12 ;  /* 0x0000000d1d0c7223 */ /* 0x002fc8000000000c */
[----:B--2---:R-:W-:-:S04]  /*0350*/  FFMA R27, R27, R14, R12 ;  /* 0x0000000e1b1b7223 */ /* 0x004fc8000000000c */
[----:B---3--:R-:W-:Y:S02]  /*0360*/  FFMA R27, R20, R15, R27 ;  /* 0x0000000f141b7223 */ /* 0x008fe4000000001b */
[----:B------:R-:W0:Y:S04]  /*0370*/  LDS.128 R12, [R6+0x20] ;  /* 0x00002000060c7984 */ /* 0x000e280000000c00 */
[----:B------:R-:W1:Y:S01]  /*0380*/  LDS R20, [R2+0x480] ;  /* 0x0004800002147984 */ /* 0x000e620000000800 */
[----:B----4-:R-:W-:-:S03]  /*0390*/  FFMA R27, R8, R21, R27 ;  /* 0x00000015081b7223 */ /* 0x010fc6000000001b */
[----:B------:R-:W2:Y:S01]  /*03a0*/  LDS R21, [R2+0x500] ;  /* 0x0005000002157984 */ /* 0x000ea20000000800 */
[----:B-----5:R-:W-:-:S04]  /*03b0*/  FFMA R22, R22, R9, R27 ;  /* 0x0000000916167223 */ /* 0x020fc8000000001b */
[----:B------:R-:W-:Y:S02]  /*03c0*/  FFMA R25, R25, R10, R22 ;  /* 0x0000000a19197223 */ /* 0x000fe40000000016 */
[----:B------:R-:W-:Y:S02]  /*03d0*/  LDS R22, [R2+0x680] ;  /* 0x0006800002167984 */ /* 0x000fe40000000800 */
[----:B------:R-:W-:Y:S02]  /*03e0*/  FFMA R27, R24, R11, R25 ;  /* 0x0000000b181b7223 */ /* 0x000fe40000000019 */
[----:B------:R-:W-:Y:S04]  /*03f0*/  LDS R25, [R2+0x600] ;  /* 0x0006000002197984 */ /* 0x000fe80000000800 */
[----:B------:R-:W3:Y:S04]  /*0400*/  LDS.128 R8, [R6+0x30] ;  /* 0x0000300006087984 */ /* 0x000ee80000000c00 */
[----:B------:R-:W-:Y:S01]  /*0410*/  LDS R24, [R2+0x780] ;  /* 0x0007800002187984 */ /* 0x000fe20000000800 */
[----:B0-----:R-:W-:-:S03]  /*0420*/  FFMA R27, R12, R23, R27 ;  /* 0x000000170c1b7223 */ /* 0x001fc6000000001b */
[----:B------:R-:W0:Y:S01]  /*0430*/  LDS R23, [R2+0x700] ;  /* 0x0007000002177984 */ /* 0x000e220000000800 */
[----:B-1----:R-:W-:-:S04]  /*0440*/  FFMA R20, R20, R13, R27 ;  /* 0x0000000d14147223 */ /* 0x002fc8000000001b */
[----:B--2---:R-:W-:Y:S02]  /*0450*/  FFMA R21, R21, R14, R20 ;  /* 0x0000000e15157223 */ /* 0x004fe40000000014 */
[----:B------:R-:W-:Y:S02]  /*0460*/  LDS R20, [R2+0x880] ;  /* 0x0008800002147984 */ /* 0x000fe40000000800 */
[----:B------:R-:W-:Y:S02]  /*0470*/  FFMA R27, R26, R15, R21 ;  /* 0x0000000f1a1b7223 */ /* 0x000fe40000000015 */
[----:B------:R-:W-:Y:S04]  /*0480*/  LDS R21, [R2+0x800] ;  /* 0x0008000002157984 */ /* 0x000fe80000000800 */
[----:B------:R-:W1:Y:S04]  /*0490*/  LDS.128 R12, [R6+0x40] ;  /* 0x00004000060c7984 */ /* 0x000e680000000c00 */
[----:B------:R-:W-:Y:S01]  /*04a0*/  LDS R26, [R2+0x980] ;  /* 0x00098000021a7984 */ /* 0x000fe20000000800 */
[----:B---3--:R-:W-:-:S03]  /*04b0*/  FFMA R27, R8, R25, R27 ;  /* 0x00000019081b7223 */ /* 0x008fc6000000001b */
[----:B------:R-:W2:Y:S01]  /*04c0*/  LDS R25, [R2+0x900] ;  /* 0x0009000002197984 */ /* 0x000ea20000000800 */
[----:B------:R-:W-:-:S04]  /*04d0*/  FFMA R22, R22, R9, R27 ;  /* 0x0000000916167223 */ /* 0x000fc8000000001b */
[----:B0-----:R-:W-:Y:S02]  /*04e0*/  FFMA R23, R23, R10, R22 ;  /* 0x0000000a17177223 */ /* 0x001fe40000000016 */
[----:B------:R-:W-:Y:S02]  /*04f0*/  LDS R22, [R2+0xa80] ;  /* 0x000a800002167984 */ /* 0x000fe40000000800 */
[----:B------:R-:W-:Y:S02]  /*0500*/  FFMA R27, R24, R11, R23 ;  /* 0x0000000b181b7223 */ /* 0x000fe40000000017 */
[----:B------:R-:W-:Y:S04]  /*0510*/  LDS R23, [R2+0xa00] ;  /* 0x000a000002177984 */ /* 0x000fe80000000800 */
[----:B------:R-:W0:Y:S04]  /*0520*/  LDS.128 R8, [R6+0x50] ;  /* 0x0000500006087984 */ /* 0x000e280000000c00 */
[----:B------:R-:W-:Y:S01]  /*0530*/  LDS R24, [R2+0xc80] ;  /* 0x000c800002187984 */ /* 0x000fe20000000800 */
[----:B-1----:R-:W-:-:S03]  /*0540*/  FFMA R27, R12, R21, R27 ;  /* 0x000000150c1b7223 */ /* 0x002fc6000000001b */
[----:B------:R-:W1:Y:S01]  /*0550*/  LDS R21, [R2+0xb00] ;  /* 0x000b000002157984 */ /* 0x000e620000000800 */
[----:B------:R-:W-:-:S03]  /*0560*/  FFMA R12, R20, R13, R27 ;  /* 0x0000000d140c7223 */ /* 0x000fc6000000001b */
[----:B------:R-:W3:Y:S01]  /*0570*/  LDS R20, [R2+0xb80] ;  /* 0x000b800002147984 */ /* 0x000ee20000000800 */
[----:B--2---:R-:W-:-:S04]  /*0580*/  FFMA R25, R25, R14, R12 ;  /* 0x0000000e19197223 */ /* 0x004fc8000000000c */
[----:B------:R-:W-:Y:S02]  /*0590*/  FFMA R27, R26, R15, R25 ;  /* 0x0000000f1a1b7223 */ /* 0x000fe40000000019 */
[----:B------:R-:W-:Y:S04]  /*05a0*/  LDS R25, [R2+0xc00] ;  /* 0x000c000002197984 */ /* 0x000fe80000000800 */
[----:B------:R-:W2:Y:S01]  /*05b0*/  LDS.128 R12, [R6+0x60] ;  /* 0x00006000060c7984 */ /* 0x000ea20000000c00 */
[----:B0-----:R-:W-:-:S04]  /*05c0*/  FFMA R23, R8, R23, R27 ;  /* 0x0000001708177223 */ /* 0x001fc8000000001b */
[----:B------:R-:W-:Y:S02]  /*05d0*/  FFMA R22, R22, R9, R23 ;  /* 0x0000000916167223 */ /* 0x000fe40000000017 */
[----:B------:R-:W0:Y:S02]  /*05e0*/  LDS R23, [R2+0xd00] ;  /* 0x000d000002177984 */ /* 0x000e240000000800 */
[----:B-1----:R-:W-:Y:S02]  /*05f0*/  FFMA R21, R21, R10, R22 ;  /* 0x0000000a15157223 */ /* 0x002fe40000000016 */
[----:B------:R-:W1:Y:S02]  /*0600*/  LDS R22, [R2+0xd80] ;  /* 0x000d800002167984 */ /* 0x000e640000000800 */
[----:B---3--:R-:W-:Y:S02]  /*0610*/  FFMA R27, R20, R11, R21 ;  /* 0x0000000b141b7223 */ /* 0x008fe40000000015 */
[----:B------:R-:W-:Y:S04]  /*0620*/  LDS R21, [R2+0xe00] ;  /* 0x000e000002157984 */ /* 0x000fe80000000800 */
[----:B------:R-:W3:Y:S04]  /*0630*/  LDS.128 R8, [R6+0x70] ;  /* 0x0000700006087984 */ /* 0x000ee80000000c00 */
[----:B------:R-:W4:Y:S01]  /*0640*/  LDS R20, [R2+0xe80] ;  /* 0x000e800002147984 */ /* 0x000f220000000800 */
[----:B--2---:R-:W-:-:S03]  /*0650*/  FFMA R27, R12, R25, R27 ;  /* 0x000000190c1b7223 */ /* 0x004fc6000000001b */
[----:B------:R-:W2:Y:S01]  /*0660*/  LDS R25, [R2+0xf00] ;  /* 0x000f000002197984 */ /* 0x000ea20000000800 */
[----:B------:R-:W-:-:S03]  /*0670*/  FFMA R24, R24, R13, R27 ;  /* 0x0000000d18187223 */ /* 0x000fc6000000001b */
[----:B------:R-:W5:Y:S01]  /*0680*/  LDS R12, [R2+0xf80] ;  /* 0x000f8000020c7984 */ /* 0x000f620000000800 */
[----:B0-----:R-:W-:-:S04]  /*0690*/  FFMA R23, R23, R14, R24 ;  /* 0x0000000e17177223 */ /* 0x001fc80000000018 */
[----:B-1----:R-:W-:-:S04]  /*06a0*/  FFMA R15, R22, R15, R23 ;  /* 0x0000000f160f7223 */ /* 0x002fc80000000017 */
[----:B---3--:R-:W-:-:S04]  /*06b0*/  FFMA R15, R8, R21, R15 ;  /* 0x00000015080f7223 */ /* 0x008fc8000000000f */
[----:B----4-:R-:W-:-:S04]  /*06c0*/  FFMA R20, R20, R9, R15 ;  /* 0x0000000914147223 */ /* 0x010fc8000000000f */
[----:B--2---:R-:W-:-:S04]  /*06d0*/  FFMA R25, R25, R10, R20 ;  /* 0x0000000a19197223 */ /* 0x004fc80000000014 */
[----:B-----5:R-:W-:Y:S01]  /*06e0*/  FFMA R23, R12, R11, R25 ;  /* 0x0000000b0c177223 */ /* 0x020fe20000000019 */
[----:B------:R-:W-:Y:S06]  /*06f0*/  BAR.SYNC.DEFER_BLOCKING 0x0 ;  /* 0x0000000000007b1d */ /* 0x000fec0000010000 */
[----:B------:R-:W-:Y:S05]  /*0700*/  BRA.U UP0, `(.L_x_0) ;  /* 0xfffffff900ac7547 */ /* 0x000fea000b83ffff */
[----:B------:R-:W0:Y:S01]  /*0710*/  LDC.64 R2, c[0x0][0x390] ;  /* 0x0000e400ff027b82 */ /* 0x000e220000000a00 */
[----:B------:R-:W-:-:S05]  /*0720*/  IADD3 R7, PT, PT, R7, UR5, RZ ;  /* 0x0000000507077c10 */ /* 0x000fca000fffe0ff */
[----:B0-----:R-:W-:-:S05]  /*0730*/  IMAD.WIDE R2, R7, 0x4, R2 ;  /* 0x0000000407027825 */ /* 0x001fca00078e0202 */
[----:B------:R-:W-:Y:S01]  /*0740*/  STG.E desc[UR10][R2.64], R23 ;  /* 0x0000001702007986 */ /* 0x000fe2000c10190a */
[----:B------:R-:W-:Y:S05]  /*0750*/  EXIT ;  /* 0x000000000000794d */ /* 0x000fea0003800000 */
.L_x_1:
[----:B------:R-:W-:-:S00]  /*0760*/  BRA `(.L_x_1) ;  /* 0xfffffffc00fc7947 */ /* 0x000fc0000383ffff */
[----:B------:R-:W-:-:S00]  /*0770*/  NOP ;  /* 0x0000000000007918 */ /* 0x000fc00000000000 */
        /* <DEDUP_REMOVED lines=8> */
.L_x_2:


//--------------------- .nv.shared._Z28MatrixMultiplyUseSharedMemV0PfS_S_iii --------------------------
	.section	.nv.shared._Z28MatrixMultiplyUseSharedMemV0PfS_S_iii,"aw",@nobits
	.sectionflags	@""
	.align	4
.nv.shared._Z28MatrixMultiplyUseSharedMemV0PfS_S_iii:
	.zero		9216


//--------------------- .nv.shared.reserved.0     --------------------------
	.section	.nv.shared.reserved.0,"aw",@nobits
	.weak		__nv_reservedSMEM_offset_0_alias
	.size		__nv_reservedSMEM_offset_0_alias, 0, 64
	.other		__nv_reservedSMEM_offset_0_alias,@"STO_CUDA_RESERVED_SHARED STV_DEFAULT"
__nv_reservedSMEM_offset_0_alias:
	.zero		0
	.zero		64


//--------------------- .nv.constant0._Z28MatrixMultiplyUseSharedMemV0PfS_S_iii --------------------------
	.section	.nv.constant0._Z28MatrixMultiplyUseSharedMemV0PfS_S_iii,"a",@progbits
	.sectionflags	@""
	.align	4
.nv.constant0._Z28MatrixMultiplyUseSharedMemV0PfS_S_iii:
	.zero		932


//--------------------- SYMBOLS --------------------------

	.type		.nv.reservedSmem.offset0,@object
	.size		.nv.reservedSmem.offset0,0x4
	.type		.nv.reservedSmem.cap,@object
	.size		.nv.reservedSmem.cap,0x4
